//
// Generated by NVIDIA NVVM Compiler
//
// Compiler Build ID: CL-36424714
// Cuda compilation tools, release 13.0, V13.0.88
// Based on NVVM 20.0.0
//

.version 9.0
.target sm_100
.address_size 64

	// .globl	_Z16print_global_idsv
.extern .func  (.param .b32 func_retval0) vprintf
(
	.param .b64 vprintf_param_0,
	.param .b64 vprintf_param_1
)
;
.global .align 1 .b8 $str[53] = {66, 108, 111, 99, 107, 73, 100, 120, 46, 120, 32, 61, 32, 37, 51, 100, 44, 32, 84, 104, 114, 101, 97, 100, 73, 100, 120, 46, 120, 32, 61, 32, 37, 51, 100, 44, 32, 71, 108, 111, 98, 97, 108, 73, 68, 32, 61, 32, 37, 52, 100, 10};

.visible .entry _Z16print_global_idsv()
{
	.local .align 8 .b8 	__local_depot0[16];
	.reg .b64 	%SP;
	.reg .b64 	%SPL;
	.reg .b32 	%r<7>;
	.reg .b64 	%rd<5>;

	mov.u64 	%SPL, __local_depot0;
	cvta.local.u64 	%SP, %SPL;
	add.u64 	%rd1, %SP, 0;
	add.u64 	%rd2, %SPL, 0;
	mov.u32 	%r1, %ctaid.x;
	mov.u32 	%r2, %ntid.x;
	mov.u32 	%r3, %tid.x;
	mad.lo.s32 	%r4, %r1, %r2, %r3;
	st.local.v2.u32 	[%rd2], {%r1, %r3};
	st.local.u32 	[%rd2+8], %r4;
	mov.u64 	%rd3, $str;
	cvta.global.u64 	%rd4, %rd3;
	{ // callseq 0, 0
	.param .b64 param0;
	st.param.b64 	[param0], %rd4;
	.param .b64 param1;
	st.param.b64 	[param1], %rd1;
	.param .b32 retval0;
	call.uni (retval0), 
	vprintf, 
	(
	param0, 
	param1
	);
	ld.param.b32 	%r5, [retval0];
	} // callseq 0
	ret;

}


// ===== COMPILED SASS (sm_100) =====

	.target	sm_100

	.elftype	@"ET_EXEC"


//--------------------- .note.nv.tkinfo           --------------------------
	.section	.note.nv.tkinfo,"",@"SHT_NOTE"
	.sectionflags	@"SHF_NOTE_NV_TKINFO"
	.tkinfo
        /*0018*/ 	.word	0x00000002
        /*0030*/ 	.string	""
        /*0030*/ 	.string	"ptxas"
        /*0030*/ 	.string	"Cuda compilation tools, release 13.0, V13.0.88"
        /*0030*/ 	.string	"Build cuda_13.0.r13.0/compiler.36424714_0"
        /*0030*/ 	.string	"-arch sm_100 -m 64 "



//--------------------- .note.nv.cuinfo           --------------------------
	.section	.note.nv.cuinfo,"",@"SHT_NOTE"
	.sectionflags	@"SHF_NOTE_NV_CUINFO"
        /*0018*/ 	.short	0x0002
        /*001a*/ 	.short	0x0064
        /*001c*/ 	.short	0x0082
	.zero		2


//--------------------- .nv.info                  --------------------------
	.section	.nv.info,"",@"SHT_CUDA_INFO"
	.align	4


	//----- nvinfo : EIATTR_REGCOUNT
	.align		4
        /*0000*/ 	.byte	0x04, 0x2f
        /*0002*/ 	.short	(.L_2 - .L_1)
	.align		4
.L_1:
        /*0004*/ 	.word	index@(_Z16print_global_idsv)
        /*0008*/ 	.word	0x00000018


	//----- nvinfo : EIATTR_FRAME_SIZE
	.align		4
.L_2:
        /*000c*/ 	.byte	0x04, 0x11
        /*000e*/ 	.short	(.L_4 - .L_3)
	.align		4
.L_3:
        /*0010*/ 	.word	index@(_Z16print_global_idsv)
        /*0014*/ 	.word	0x00000010


	//----- nvinfo : EIATTR_MIN_STACK_SIZE
	.align		4
.L_4:
        /*0018*/ 	.byte	0x04, 0x12
        /*001a*/ 	.short	(.L_6 - .L_5)
	.align		4
.L_5:
        /*001c*/ 	.word	index@(_Z16print_global_idsv)
        /*0020*/ 	.word	0x00000010
.L_6:


//--------------------- .nv.compat                --------------------------
	.section	.nv.compat,"",@"SHT_CUDA_COMPAT_INFO"
	.align	4
        /*0000*/ 	.byte	0x02, 0x09, 0x00, 0x00, 0x02, 0x02, 0x01, 0x00, 0x02, 0x05, 0x05, 0x00, 0x03, 0x07, 0x01, 0x01
        /*0010*/ 	.byte	0x02, 0x03, 0x00, 0x00, 0x02, 0x06, 0x01, 0x00, 0x04, 0x0b, 0x08, 0x00, 0x09, 0x00, 0x00, 0x00
        /*0020*/ 	.byte	0x00, 0x00, 0x00, 0x00


//--------------------- .nv.info._Z16print_global_idsv --------------------------
	.section	.nv.info._Z16print_global_idsv,"",@"SHT_CUDA_INFO"
	.sectionflags	@""
	.align	4


	//----- nvinfo : EIATTR_CUDA_API_VERSION
	.align		4
        /*0000*/ 	.byte	0x04, 0x37
        /*0002*/ 	.short	(.L_8 - .L_7)
.L_7:
        /*0004*/ 	.word	0x00000082


	//----- nvinfo : EIATTR_SPARSE_MMA_MASK
	.align		4
.L_8:
        /*0008*/ 	.byte	0x03, 0x50
        /*000a*/ 	.short	0x0000


	//----- nvinfo : EIATTR_MAXREG_COUNT
	.align		4
        /*000c*/ 	.byte	0x03, 0x1b
        /*000e*/ 	.short	0x00ff


	//----- nvinfo : EIATTR_EXTERNS
	.align		4
        /*0010*/ 	.byte	0x04, 0x0f
        /*0012*/ 	.short	(.L_10 - .L_9)


	//   ....[0]....
	.align		4
.L_9:
        /*0014*/ 	.word	index@(vprintf)


	//----- nvinfo : EIATTR_MERCURY_ISA_VERSION
	.align		4
.L_10:
        /*0018*/ 	.byte	0x03, 0x5f
        /*001a*/ 	.short	0x0101


	//----- nvinfo : EIATTR_VRC_CTA_INIT_COUNT
	.align		4
        /*001c*/ 	.byte	0x02, 0x4a
	.zero		1
	.zero		1


	//----- nvinfo : EIATTR_SYSCALL_OFFSETS
	.align		4
        /*0020*/ 	.byte	0x04, 0x46
        /*0022*/ 	.short	(.L_12 - .L_11)


	//   ....[0]....
.L_11:
        /*0024*/ 	.word	0x00000120


	//----- nvinfo : EIATTR_EXIT_INSTR_OFFSETS
	.align		4
.L_12:
        /*0028*/ 	.byte	0x04, 0x1c
        /*002a*/ 	.short	(.L_14 - .L_13)


	//   ....[0]....
.L_13:
        /*002c*/ 	.word	0x00000130


	//----- nvinfo : EIATTR_SW_WAR
	.align		4
.L_14:
        /*0030*/ 	.byte	0x04, 0x36
        /*0032*/ 	.short	(.L_16 - .L_15)
.L_15:
        /*0034*/ 	.word	0x00000008
.L_16:


//--------------------- .nv.callgraph             --------------------------
	.section	.nv.callgraph,"",@"SHT_CUDA_CALLGRAPH"
	.align	4
	.sectionentsize	8
	.align		4
        /*0000*/ 	.word	0x00000000
	.align		4
        /*0004*/ 	.word	0xffffffff
	.align		4
        /*0008*/ 	.word	index@(_Z16print_global_idsv)
	.align		4
        /*000c*/ 	.word	index@(vprintf)
	.align		4
        /*0010*/ 	.word	0x00000000
	.align		4
        /*0014*/ 	.word	0xfffffffe
	.align		4
        /*0018*/ 	.word	0x00000000
	.align		4
        /*001c*/ 	.word	0xfffffffd
	.align		4
        /*0020*/ 	.word	0x00000000
	.align		4
        /*0024*/ 	.word	0xfffffffc


//--------------------- .nv.constant4             --------------------------
	.section	.nv.constant4,"a",@progbits
	.align	8
	.align		8
.nv.constant4:
        /*0000*/ 	.dword	vprintf
	.align		8
        /*0008*/ 	.dword	$str


//--------------------- .text._Z16print_global_idsv --------------------------
	.section	.text._Z16print_global_idsv,"ax",@progbits
	.align	128
        .global         _Z16print_global_idsv
        .type           _Z16print_global_idsv,@function
        .size           _Z16print_global_idsv,(.L_x_2 - _Z16print_global_idsv)
        .other          _Z16print_global_idsv,@"STO_CUDA_ENTRY STV_DEFAULT"
_Z16print_global_idsv:
.text._Z16print_global_idsv:
[----:B------:R-:W0:Y:S01]  /*0000*/  LDC R1, c[0x0][0x37c] ;  /* 0x0000df00ff017b82 */ /* 0x000e220000000800 */
[----:B------:R-:W1:Y:S01]  /*0010*/  S2R R8, SR_CTAID.X ;  /* 0x0000000000087919 */ /* 0x000e620000002500 */
[----:B------:R-:W2:Y:S01]  /*0020*/  LDCU UR5, c[0x0][0x2fc] ;  /* 0x00005f80ff0577ac */ /* 0x000ea20008000800 */
[----:B------:R-:W-:Y:S01]  /*0030*/  MOV R2, 0x0 ;  /* 0x0000000000027802 */ /* 0x000fe20000000f00 */
[----:B0-----:R-:W-:Y:S01]  /*0040*/  VIADD R1, R1, 0xfffffff0 ;  /* 0xfffffff001017836 */ /* 0x001fe20000000000 */
[----:B------:R-:W1:Y:S01]  /*0050*/  S2R R9, SR_TID.X ;  /* 0x0000000000097919 */ /* 0x000e620000002100 */
[----:B------:R-:W1:Y:S03]  /*0060*/  LDCU UR6, c[0x0][0x360] ;  /* 0x00006c00ff0677ac */ /* 0x000e660008000800 */
[----:B------:R-:W0:Y:S01]  /*0070*/  LDC.64 R2, c[0x4][R2] ;  /* 0x0100000002027b82 */ /* 0x000e220000000a00 */
[----:B------:R-:W3:Y:S02]  /*0080*/  LDCU UR4, c[0x0][0x2f8] ;  /* 0x00005f00ff0477ac */ /* 0x000ee40008000800 */
[----:B---3--:R-:W-:-:S05]  /*0090*/  IADD3 R6, P0, PT, R1, UR4, RZ ;  /* 0x0000000401067c10 */ /* 0x008fca000ff1e0ff */
[----:B--2---:R-:W-:Y:S02]  /*00a0*/  IMAD.X R7, RZ, RZ, UR5, P0 ;  /* 0x00000005ff077e24 */ /* 0x004fe400080e06ff */
[----:B-1----:R-:W-:Y:S01]  /*00b0*/  IMAD R0, R8, UR6, R9 ;  /* 0x0000000608007c24 */ /* 0x002fe2000f8e0209 */
[----:B------:R1:W-:Y:S01]  /*00c0*/  STL.64 [R1], R8 ;  /* 0x0000000801007387 */ /* 0x0003e20000100a00 */
[----:B------:R-:W2:Y:S03]  /*00d0*/  LDCU.64 UR6, c[0x4][0x8] ;  /* 0x01000100ff0677ac */ /* 0x000ea60008000a00 */
[----:B------:R1:W-:Y:S01]  /*00e0*/  STL [R1+0x8], R0 ;  /* 0x0000080001007387 */ /* 0x0003e20000100800 */
[----:B--2---:R-:W-:Y:S01]  /*00f0*/  IMAD.U32 R4, RZ, RZ, UR6 ;  /* 0x00000006ff047e24 */ /* 0x004fe2000f8e00ff */
[----:B01----:R-:W-:-:S07]  /*0100*/  MOV R5, UR7 ;  /* 0x0000000700057c02 */ /* 0x003fce0008000f00 */
[----:B------:R-:W-:-:S07]  /*0110*/  LEPC R20, `(.L_x_0) ;  /* 0x000000001014794e */ /* 0x000fce0000000000 */
[----:B------:R-:W-:Y:S05]  /*0120*/  CALL.ABS.NOINC R2 ;  /* 0x0000000002007343 */ /* 0x000fea0003c00000 */
.L_x_0:
[----:B------:R-:W-:Y:S05]  /*0130*/  EXIT ;  /* 0x000000000000794d */ /* 0x000fea0003800000 */
.L_x_1:
[----:B------:R-:W-:-:S00]  /*0140*/  BRA `(.L_x_1) ;  /* 0xfffffffc00fc7947 */ /* 0x000fc0000383ffff */
[----:B------:R-:W-:-:S00]  /*0150*/  NOP ;  /* 0x0000000000007918 */ /* 0x000fc00000000000 */
        /* <DEDUP_REMOVED lines=10> */
.L_x_2:


//--------------------- .nv.global.init           --------------------------
	.section	.nv.global.init,"aw",@progbits
.nv.global.init:
	.type		$str,@object
	.size		$str,(.L_0 - $str)
$str:
        /*0000*/ 	.byte	0x42, 0x6c, 0x6f, 0x63, 0x6b, 0x49, 0x64, 0x78, 0x2e, 0x78, 0x20, 0x3d, 0x20, 0x25, 0x33, 0x64
        /*0010*/ 	.byte	0x2c, 0x20, 0x54, 0x68, 0x72, 0x65, 0x61, 0x64, 0x49, 0x64, 0x78, 0x2e, 0x78, 0x20, 0x3d, 0x20
        /*0020*/ 	.byte	0x25, 0x33, 0x64, 0x2c, 0x20, 0x47, 0x6c, 0x6f, 0x62, 0x61, 0x6c, 0x49, 0x44, 0x20, 0x3d, 0x20
        /*0030*/ 	.byte	0x25, 0x34, 0x64, 0x0a, 0x00
.L_0:


//--------------------- .nv.shared.reserved.0     --------------------------
	.section	.nv.shared.reserved.0,"aw",@nobits
	.weak		__nv_reservedSMEM_offset_0_alias
	.size		__nv_reservedSMEM_offset_0_alias, 0, 64
	.other		__nv_reservedSMEM_offset_0_alias,@"STO_CUDA_RESERVED_SHARED STV_DEFAULT"
__nv_reservedSMEM_offset_0_alias:
	.zero		0
	.zero		64


//--------------------- .nv.constant0._Z16print_global_idsv --------------------------
	.section	.nv.constant0._Z16print_global_idsv,"a",@progbits
	.sectionflags	@""
	.align	4
.nv.constant0._Z16print_global_idsv:
	.zero		896


//--------------------- SYMBOLS --------------------------

	.type		.nv.reservedSmem.offset0,@object
	.size		.nv.reservedSmem.offset0,0x4
	.type		vprintf,@function
